//
// Generated by NVIDIA NVVM Compiler
//
// Compiler Build ID: CL-36424714
// Cuda compilation tools, release 13.0, V13.0.88
// Based on NVVM 20.0.0
//

.version 9.0
.target sm_100
.address_size 64

	// .globl	_Z6kernelv
.extern .func  (.param .b32 func_retval0) vprintf
(
	.param .b64 vprintf_param_0,
	.param .b64 vprintf_param_1
)
;
.global .align 1 .b8 $str[24] = {91, 108, 111, 103, 93, 32, 116, 104, 114, 101, 97, 100, 32, 105, 100, 120, 58, 32, 37, 108, 108, 100, 10};

.visible .entry _Z6kernelv()
{
	.local .align 8 .b8 	__local_depot0[8];
	.reg .b64 	%SP;
	.reg .b64 	%SPL;
	.reg .b32 	%r<16>;
	.reg .b64 	%rd<6>;

	mov.u64 	%SPL, __local_depot0;
	cvta.local.u64 	%SP, %SPL;
	add.u64 	%rd1, %SP, 0;
	add.u64 	%rd2, %SPL, 0;
	mov.u32 	%r1, %tid.x;
	mov.u32 	%r2, %tid.y;
	mov.u32 	%r3, %ntid.x;
	mov.u32 	%r4, %tid.z;
	mov.u32 	%r5, %ntid.y;
	mov.u32 	%r6, %ctaid.x;
	mov.u32 	%r7, %ctaid.y;
	mov.u32 	%r8, %nctaid.x;
	mad.lo.s32 	%r9, %r7, %r8, %r6;
	mov.u32 	%r10, %ntid.z;
	mad.lo.s32 	%r11, %r9, %r10, %r4;
	mad.lo.s32 	%r12, %r11, %r5, %r2;
	mad.lo.s32 	%r13, %r12, %r3, %r1;
	cvt.u64.u32 	%rd3, %r13;
	st.local.u64 	[%rd2], %rd3;
	mov.u64 	%rd4, $str;
	cvta.global.u64 	%rd5, %rd4;
	{ // callseq 0, 0
	.param .b64 param0;
	st.param.b64 	[param0], %rd5;
	.param .b64 param1;
	st.param.b64 	[param1], %rd1;
	.param .b32 retval0;
	call.uni (retval0), 
	vprintf, 
	(
	param0, 
	param1
	);
	ld.param.b32 	%r14, [retval0];
	} // callseq 0
	ret;

}


// ===== COMPILED SASS (sm_100) =====

	.target	sm_100

	.elftype	@"ET_EXEC"


//--------------------- .note.nv.tkinfo           --------------------------
	.section	.note.nv.tkinfo,"",@"SHT_NOTE"
	.sectionflags	@"SHF_NOTE_NV_TKINFO"
	.tkinfo
        /*0018*/ 	.word	0x00000002
        /*0030*/ 	.string	""
        /*0030*/ 	.string	"ptxas"
        /*0030*/ 	.string	"Cuda compilation tools, release 13.0, V13.0.88"
        /*0030*/ 	.string	"Build cuda_13.0.r13.0/compiler.36424714_0"
        /*0030*/ 	.string	"-arch sm_100 -m 64 "



//--------------------- .note.nv.cuinfo           --------------------------
	.section	.note.nv.cuinfo,"",@"SHT_NOTE"
	.sectionflags	@"SHF_NOTE_NV_CUINFO"
        /*0018*/ 	.short	0x0002
        /*001a*/ 	.short	0x0064
        /*001c*/ 	.short	0x0082
	.zero		2


//--------------------- .nv.info                  --------------------------
	.section	.nv.info,"",@"SHT_CUDA_INFO"
	.align	4


	//----- nvinfo : EIATTR_REGCOUNT
	.align		4
        /*0000*/ 	.byte	0x04, 0x2f
        /*0002*/ 	.short	(.L_2 - .L_1)
	.align		4
.L_1:
        /*0004*/ 	.word	index@(_Z6kernelv)
        /*0008*/ 	.word	0x00000018


	//----- nvinfo : EIATTR_FRAME_SIZE
	.align		4
.L_2:
        /*000c*/ 	.byte	0x04, 0x11
        /*000e*/ 	.short	(.L_4 - .L_3)
	.align		4
.L_3:
        /*0010*/ 	.word	index@(_Z6kernelv)
        /*0014*/ 	.word	0x00000008


	//----- nvinfo : EIATTR_MIN_STACK_SIZE
	.align		4
.L_4:
        /*0018*/ 	.byte	0x04, 0x12
        /*001a*/ 	.short	(.L_6 - .L_5)
	.align		4
.L_5:
        /*001c*/ 	.word	index@(_Z6kernelv)
        /*0020*/ 	.word	0x00000008
.L_6:


//--------------------- .nv.compat                --------------------------
	.section	.nv.compat,"",@"SHT_CUDA_COMPAT_INFO"
	.align	4
        /*0000*/ 	.byte	0x02, 0x09, 0x00, 0x00, 0x02, 0x02, 0x01, 0x00, 0x02, 0x05, 0x05, 0x00, 0x03, 0x07, 0x01, 0x01
        /*0010*/ 	.byte	0x02, 0x03, 0x00, 0x00, 0x02, 0x06, 0x01, 0x00, 0x04, 0x0b, 0x08, 0x00, 0x09, 0x00, 0x00, 0x00
        /*0020*/ 	.byte	0x00, 0x00, 0x00, 0x00


//--------------------- .nv.info._Z6kernelv       --------------------------
	.section	.nv.info._Z6kernelv,"",@"SHT_CUDA_INFO"
	.sectionflags	@""
	.align	4


	//----- nvinfo : EIATTR_CUDA_API_VERSION
	.align		4
        /*0000*/ 	.byte	0x04, 0x37
        /*0002*/ 	.short	(.L_8 - .L_7)
.L_7:
        /*0004*/ 	.word	0x00000082


	//----- nvinfo : EIATTR_SPARSE_MMA_MASK
	.align		4
.L_8:
        /*0008*/ 	.byte	0x03, 0x50
        /*000a*/ 	.short	0x0000


	//----- nvinfo : EIATTR_MAXREG_COUNT
	.align		4
        /*000c*/ 	.byte	0x03, 0x1b
        /*000e*/ 	.short	0x00ff


	//----- nvinfo : EIATTR_EXTERNS
	.align		4
        /*0010*/ 	.byte	0x04, 0x0f
        /*0012*/ 	.short	(.L_10 - .L_9)


	//   ....[0]....
	.align		4
.L_9:
        /*0014*/ 	.word	index@(vprintf)


	//----- nvinfo : EIATTR_MERCURY_ISA_VERSION
	.align		4
.L_10:
        /*0018*/ 	.byte	0x03, 0x5f
        /*001a*/ 	.short	0x0101


	//----- nvinfo : EIATTR_VRC_CTA_INIT_COUNT
	.align		4
        /*001c*/ 	.byte	0x02, 0x4a
	.zero		1
	.zero		1


	//----- nvinfo : EIATTR_SYSCALL_OFFSETS
	.align		4
        /*0020*/ 	.byte	0x04, 0x46
        /*0022*/ 	.short	(.L_12 - .L_11)


	//   ....[0]....
.L_11:
        /*0024*/ 	.word	0x000001b0


	//----- nvinfo : EIATTR_EXIT_INSTR_OFFSETS
	.align		4
.L_12:
        /*0028*/ 	.byte	0x04, 0x1c
        /*002a*/ 	.short	(.L_14 - .L_13)


	//   ....[0]....
.L_13:
        /*002c*/ 	.word	0x000001c0


	//----- nvinfo : EIATTR_SW_WAR
	.align		4
.L_14:
        /*0030*/ 	.byte	0x04, 0x36
        /*0032*/ 	.short	(.L_16 - .L_15)
.L_15:
        /*0034*/ 	.word	0x00000008
.L_16:


//--------------------- .nv.callgraph             --------------------------
	.section	.nv.callgraph,"",@"SHT_CUDA_CALLGRAPH"
	.align	4
	.sectionentsize	8
	.align		4
        /*0000*/ 	.word	0x00000000
	.align		4
        /*0004*/ 	.word	0xffffffff
	.align		4
        /*0008*/ 	.word	index@(_Z6kernelv)
	.align		4
        /*000c*/ 	.word	index@(vprintf)
	.align		4
        /*0010*/ 	.word	0x00000000
	.align		4
        /*0014*/ 	.word	0xfffffffe
	.align		4
        /*0018*/ 	.word	0x00000000
	.align		4
        /*001c*/ 	.word	0xfffffffd
	.align		4
        /*0020*/ 	.word	0x00000000
	.align		4
        /*0024*/ 	.word	0xfffffffc


//--------------------- .nv.constant4             --------------------------
	.section	.nv.constant4,"a",@progbits
	.align	8
	.align		8
.nv.constant4:
        /*0000*/ 	.dword	vprintf
	.align		8
        /*0008*/ 	.dword	$str


//--------------------- .text._Z6kernelv          --------------------------
	.section	.text._Z6kernelv,"ax",@progbits
	.align	128
        .global         _Z6kernelv
        .type           _Z6kernelv,@function
        .size           _Z6kernelv,(.L_x_2 - _Z6kernelv)
        .other          _Z6kernelv,@"STO_CUDA_ENTRY STV_DEFAULT"
_Z6kernelv:
.text._Z6kernelv:
[----:B------:R-:W0:Y:S01]  /*0000*/  LDC R1, c[0x0][0x37c] ;  /* 0x0000df00ff017b82 */ /* 0x000e220000000800 */
[----:B------:R-:W1:Y:S07]  /*0010*/  S2R R0, SR_TID.Z ;  /* 0x0000000000007919 */ /* 0x000e6e0000002300 */
[----:B------:R-:W-:Y:S01]  /*0020*/  S2UR UR4, SR_CTAID.X ;  /* 0x00000000000479c3 */ /* 0x000fe20000002500 */
[----:B------:R-:W2:Y:S01]  /*0030*/  LDCU UR7, c[0x0][0x2fc] ;  /* 0x00005f80ff0777ac */ /* 0x000ea20008000800 */
[----:B0-----:R-:W-:Y:S01]  /*0040*/  IADD3 R1, PT, PT, R1, -0x8, RZ ;  /* 0xfffffff801017810 */ /* 0x001fe20007ffe0ff */
[----:B------:R-:W0:Y:S01]  /*0050*/  S2R R5, SR_TID.Y ;  /* 0x0000000000057919 */ /* 0x000e220000002200 */
[----:B------:R-:W3:Y:S01]  /*0060*/  LDCU UR8, c[0x0][0x360] ;  /* 0x00006c00ff0877ac */ /* 0x000ee20008000800 */
[----:B------:R-:W3:Y:S03]  /*0070*/  S2R R3, SR_TID.X ;  /* 0x0000000000037919 */ /* 0x000ee60000002100 */
[----:B------:R-:W4:Y:S01]  /*0080*/  S2UR UR5, SR_CTAID.Y ;  /* 0x00000000000579c3 */ /* 0x000f220000002600 */
[----:B------:R-:W0:Y:S01]  /*0090*/  LDCU UR9, c[0x0][0x364] ;  /* 0x00006c80ff0977ac */ /* 0x000e220008000800 */
[----:B------:R-:W4:Y:S06]  /*00a0*/  LDCU UR6, c[0x0][0x370] ;  /* 0x00006e00ff0677ac */ /* 0x000f2c0008000800 */
[----:B------:R-:W1:Y:S01]  /*00b0*/  LDC R7, c[0x0][0x368] ;  /* 0x0000da00ff077b82 */ /* 0x000e620000000800 */
[----:B----4-:R-:W-:-:S06]  /*00c0*/  UIMAD UR4, UR5, UR6, UR4 ;  /* 0x00000006050472a4 */ /* 0x010fcc000f8e0204 */
[----:B-1----:R-:W-:-:S05]  /*00d0*/  IMAD R0, R7, UR4, R0 ;  /* 0x0000000407007c24 */ /* 0x002fca000f8e0200 */
[----:B------:R-:W1:Y:S01]  /*00e0*/  LDCU UR4, c[0x0][0x2f8] ;  /* 0x00005f00ff0477ac */ /* 0x000e620008000800 */
[----:B0-----:R-:W-:-:S04]  /*00f0*/  IMAD R0, R0, UR9, R5 ;  /* 0x0000000900007c24 */ /* 0x001fc8000f8e0205 */
[----:B---3--:R-:W-:Y:S02]  /*0100*/  IMAD R2, R0, UR8, R3 ;  /* 0x0000000800027c24 */ /* 0x008fe4000f8e0203 */
[----:B------:R-:W-:Y:S01]  /*0110*/  HFMA2 R3, -RZ, RZ, 0, 0 ;  /* 0x00000000ff037431 */ /* 0x000fe200000001ff */
[----:B------:R-:W-:Y:S01]  /*0120*/  MOV R0, 0x0 ;  /* 0x0000000000007802 */ /* 0x000fe20000000f00 */
[----:B------:R-:W0:Y:S03]  /*0130*/  LDCU.64 UR8, c[0x4][0x8] ;  /* 0x01000100ff0877ac */ /* 0x000e260008000a00 */
[----:B------:R3:W4:Y:S01]  /*0140*/  LDC.64 R8, c[0x4][R0] ;  /* 0x0100000000087b82 */ /* 0x0007220000000a00 */
[----:B------:R3:W-:Y:S01]  /*0150*/  STL.64 [R1], R2 ;  /* 0x0000000201007387 */ /* 0x0007e20000100a00 */
[----:B-1----:R-:W-:-:S05]  /*0160*/  IADD3 R6, P0, PT, R1, UR4, RZ ;  /* 0x0000000401067c10 */ /* 0x002fca000ff1e0ff */
[----:B--2---:R-:W-:Y:S02]  /*0170*/  IMAD.X R7, RZ, RZ, UR7, P0 ;  /* 0x00000007ff077e24 */ /* 0x004fe400080e06ff */
[----:B0-----:R-:W-:Y:S01]  /*0180*/  IMAD.U32 R4, RZ, RZ, UR8 ;  /* 0x00000008ff047e24 */ /* 0x001fe2000f8e00ff */
[----:B---3--:R-:W-:-:S07]  /*0190*/  MOV R5, UR9 ;  /* 0x0000000900057c02 */ /* 0x008fce0008000f00 */
[----:B------:R-:W-:-:S07]  /*01a0*/  LEPC R20, `(.L_x_0) ;  /* 0x000000001014794e */ /* 0x000fce0000000000 */
[----:B----4-:R-:W-:Y:S05]  /*01b0*/  CALL.ABS.NOINC R8 ;  /* 0x0000000008007343 */ /* 0x010fea0003c00000 */
.L_x_0:
[----:B------:R-:W-:Y:S05]  /*01c0*/  EXIT ;  /* 0x000000000000794d */ /* 0x000fea0003800000 */
.L_x_1:
[----:B------:R-:W-:-:S00]  /*01d0*/  BRA `(.L_x_1) ;  /* 0xfffffffc00fc7947 */ /* 0x000fc0000383ffff */
[----:B------:R-:W-:-:S00]  /*01e0*/  NOP ;  /* 0x0000000000007918 */ /* 0x000fc00000000000 */
        /* <DEDUP_REMOVED lines=9> */
.L_x_2:


//--------------------- .nv.global.init           --------------------------
	.section	.nv.global.init,"aw",@progbits
.nv.global.init:
	.type		$str,@object
	.size		$str,(.L_0 - $str)
$str:
        /*0000*/ 	.byte	0x5b, 0x6c, 0x6f, 0x67, 0x5d, 0x20, 0x74, 0x68, 0x72, 0x65, 0x61, 0x64, 0x20, 0x69, 0x64, 0x78
        /*0010*/ 	.byte	0x3a, 0x20, 0x25, 0x6c, 0x6c, 0x64, 0x0a, 0x00
.L_0:


//--------------------- .nv.shared.reserved.0     --------------------------
	.section	.nv.shared.reserved.0,"aw",@nobits
	.weak		__nv_reservedSMEM_offset_0_alias
	.size		__nv_reservedSMEM_offset_0_alias, 0, 64
	.other		__nv_reservedSMEM_offset_0_alias,@"STO_CUDA_RESERVED_SHARED STV_DEFAULT"
__nv_reservedSMEM_offset_0_alias:
	.zero		0
	.zero		64


//--------------------- .nv.constant0._Z6kernelv  --------------------------
	.section	.nv.constant0._Z6kernelv,"a",@progbits
	.sectionflags	@""
	.align	4
.nv.constant0._Z6kernelv:
	.zero		896


//--------------------- SYMBOLS --------------------------

	.type		.nv.reservedSmem.offset0,@object
	.size		.nv.reservedSmem.offset0,0x4
	.type		vprintf,@function
